//
// Generated by NVIDIA NVVM Compiler
//
// Compiler Build ID: CL-36424714
// Cuda compilation tools, release 13.0, V13.0.88
// Based on NVVM 20.0.0
//

.version 9.0
.target sm_100
.address_size 64

	// .globl	_Z8multiplyPfS_i

.visible .entry _Z8multiplyPfS_i(
	.param .u64 .ptr .align 1 _Z8multiplyPfS_i_param_0,
	.param .u64 .ptr .align 1 _Z8multiplyPfS_i_param_1,
	.param .u32 _Z8multiplyPfS_i_param_2
)
{
	.reg .pred 	%p<2>;
	.reg .b32 	%r<6>;
	.reg .b32 	%f<4>;
	.reg .b64 	%rd<8>;

	ld.param.u64 	%rd1, [_Z8multiplyPfS_i_param_0];
	ld.param.u64 	%rd2, [_Z8multiplyPfS_i_param_1];
	ld.param.u32 	%r2, [_Z8multiplyPfS_i_param_2];
	mov.u32 	%r3, %tid.x;
	mov.u32 	%r4, %ctaid.x;
	mov.u32 	%r5, %ntid.x;
	mad.lo.s32 	%r1, %r4, %r5, %r3;
	setp.ge.s32 	%p1, %r1, %r2;
	@%p1 bra 	$L__BB0_2;
	cvta.to.global.u64 	%rd3, %rd1;
	cvta.to.global.u64 	%rd4, %rd2;
	mul.wide.s32 	%rd5, %r1, 4;
	add.s64 	%rd6, %rd3, %rd5;
	ld.global.f32 	%f1, [%rd6];
	add.s64 	%rd7, %rd4, %rd5;
	ld.global.f32 	%f2, [%rd7];
	mul.f32 	%f3, %f1, %f2;
	st.global.f32 	[%rd6], %f3;
$L__BB0_2:
	ret;

}


// ===== COMPILED SASS (sm_100) =====

	.target	sm_100

	.elftype	@"ET_EXEC"


//--------------------- .note.nv.tkinfo           --------------------------
	.section	.note.nv.tkinfo,"",@"SHT_NOTE"
	.sectionflags	@"SHF_NOTE_NV_TKINFO"
	.tkinfo
        /*0018*/ 	.word	0x00000002
        /*0030*/ 	.string	""
        /*0030*/ 	.string	"ptxas"
        /*0030*/ 	.string	"Cuda compilation tools, release 13.0, V13.0.88"
        /*0030*/ 	.string	"Build cuda_13.0.r13.0/compiler.36424714_0"
        /*0030*/ 	.string	"-arch sm_100 -m 64 "



//--------------------- .note.nv.cuinfo           --------------------------
	.section	.note.nv.cuinfo,"",@"SHT_NOTE"
	.sectionflags	@"SHF_NOTE_NV_CUINFO"
        /*0018*/ 	.short	0x0002
        /*001a*/ 	.short	0x0064
        /*001c*/ 	.short	0x0082
	.zero		2


//--------------------- .nv.info                  --------------------------
	.section	.nv.info,"",@"SHT_CUDA_INFO"
	.align	4


	//----- nvinfo : EIATTR_REGCOUNT
	.align		4
        /*0000*/ 	.byte	0x04, 0x2f
        /*0002*/ 	.short	(.L_1 - .L_0)
	.align		4
.L_0:
        /*0004*/ 	.word	index@(_Z8multiplyPfS_i)
        /*0008*/ 	.word	0x0000000a


	//----- nvinfo : EIATTR_FRAME_SIZE
	.align		4
.L_1:
        /*000c*/ 	.byte	0x04, 0x11
        /*000e*/ 	.short	(.L_3 - .L_2)
	.align		4
.L_2:
        /*0010*/ 	.word	index@(_Z8multiplyPfS_i)
        /*0014*/ 	.word	0x00000000


	//----- nvinfo : EIATTR_MIN_STACK_SIZE
	.align		4
.L_3:
        /*0018*/ 	.byte	0x04, 0x12
        /*001a*/ 	.short	(.L_5 - .L_4)
	.align		4
.L_4:
        /*001c*/ 	.word	index@(_Z8multiplyPfS_i)
        /*0020*/ 	.word	0x00000000
.L_5:


//--------------------- .nv.compat                --------------------------
	.section	.nv.compat,"",@"SHT_CUDA_COMPAT_INFO"
	.align	4
        /*0000*/ 	.byte	0x02, 0x09, 0x00, 0x00, 0x02, 0x02, 0x01, 0x00, 0x02, 0x05, 0x05, 0x00, 0x03, 0x07, 0x01, 0x01
        /*0010*/ 	.byte	0x02, 0x03, 0x00, 0x00, 0x02, 0x06, 0x01, 0x00, 0x04, 0x0b, 0x08, 0x00, 0x09, 0x00, 0x00, 0x00
        /*0020*/ 	.byte	0x00, 0x00, 0x00, 0x00


//--------------------- .nv.info._Z8multiplyPfS_i --------------------------
	.section	.nv.info._Z8multiplyPfS_i,"",@"SHT_CUDA_INFO"
	.sectionflags	@""
	.align	4


	//----- nvinfo : EIATTR_CUDA_API_VERSION
	.align		4
        /*0000*/ 	.byte	0x04, 0x37
        /*0002*/ 	.short	(.L_7 - .L_6)
.L_6:
        /*0004*/ 	.word	0x00000082


	//----- nvinfo : EIATTR_KPARAM_INFO
	.align		4
.L_7:
        /*0008*/ 	.byte	0x04, 0x17
        /*000a*/ 	.short	(.L_9 - .L_8)
.L_8:
        /*000c*/ 	.word	0x00000000
        /*0010*/ 	.short	0x0002
        /*0012*/ 	.short	0x0010
        /*0014*/ 	.byte	0x00, 0xf0, 0x11, 0x00


	//----- nvinfo : EIATTR_KPARAM_INFO
	.align		4
.L_9:
        /*0018*/ 	.byte	0x04, 0x17
        /*001a*/ 	.short	(.L_11 - .L_10)
.L_10:
        /*001c*/ 	.word	0x00000000
        /*0020*/ 	.short	0x0001
        /*0022*/ 	.short	0x0008
        /*0024*/ 	.byte	0x00, 0xf5, 0x21, 0x00


	//----- nvinfo : EIATTR_KPARAM_INFO
	.align		4
.L_11:
        /*0028*/ 	.byte	0x04, 0x17
        /*002a*/ 	.short	(.L_13 - .L_12)
.L_12:
        /*002c*/ 	.word	0x00000000
        /*0030*/ 	.short	0x0000
        /*0032*/ 	.short	0x0000
        /*0034*/ 	.byte	0x00, 0xf5, 0x21, 0x00


	//----- nvinfo : EIATTR_SPARSE_MMA_MASK
	.align		4
.L_13:
        /*0038*/ 	.byte	0x03, 0x50
        /*003a*/ 	.short	0x0000


	//----- nvinfo : EIATTR_MAXREG_COUNT
	.align		4
        /*003c*/ 	.byte	0x03, 0x1b
        /*003e*/ 	.short	0x00ff


	//----- nvinfo : EIATTR_MERCURY_ISA_VERSION
	.align		4
        /*0040*/ 	.byte	0x03, 0x5f
        /*0042*/ 	.short	0x0101


	//----- nvinfo : EIATTR_VRC_CTA_INIT_COUNT
	.align		4
        /*0044*/ 	.byte	0x02, 0x4a
	.zero		1
	.zero		1


	//----- nvinfo : EIATTR_EXIT_INSTR_OFFSETS
	.align		4
        /*0048*/ 	.byte	0x04, 0x1c
        /*004a*/ 	.short	(.L_15 - .L_14)


	//   ....[0]....
.L_14:
        /*004c*/ 	.word	0x00000070


	//   ....[1]....
        /*0050*/ 	.word	0x00000110


	//----- nvinfo : EIATTR_CBANK_PARAM_SIZE
	.align		4
.L_15:
        /*0054*/ 	.byte	0x03, 0x19
        /*0056*/ 	.short	0x0014


	//----- nvinfo : EIATTR_PARAM_CBANK
	.align		4
        /*0058*/ 	.byte	0x04, 0x0a
        /*005a*/ 	.short	(.L_17 - .L_16)
	.align		4
.L_16:
        /*005c*/ 	.word	index@(.nv.constant0._Z8multiplyPfS_i)
        /*0060*/ 	.short	0x0380
        /*0062*/ 	.short	0x0014


	//----- nvinfo : EIATTR_SW_WAR
	.align		4
.L_17:
        /*0064*/ 	.byte	0x04, 0x36
        /*0066*/ 	.short	(.L_19 - .L_18)
.L_18:
        /*0068*/ 	.word	0x00000008
.L_19:


//--------------------- .nv.callgraph             --------------------------
	.section	.nv.callgraph,"",@"SHT_CUDA_CALLGRAPH"
	.align	4
	.sectionentsize	8
	.align		4
        /*0000*/ 	.word	0x00000000
	.align		4
        /*0004*/ 	.word	0xffffffff
	.align		4
        /*0008*/ 	.word	0x00000000
	.align		4
        /*000c*/ 	.word	0xfffffffe
	.align		4
        /*0010*/ 	.word	0x00000000
	.align		4
        /*0014*/ 	.word	0xfffffffd
	.align		4
        /*0018*/ 	.word	0x00000000
	.align		4
        /*001c*/ 	.word	0xfffffffc


//--------------------- .text._Z8multiplyPfS_i    --------------------------
	.section	.text._Z8multiplyPfS_i,"ax",@progbits
	.align	128
        .global         _Z8multiplyPfS_i
        .type           _Z8multiplyPfS_i,@function
        .size           _Z8multiplyPfS_i,(.L_x_1 - _Z8multiplyPfS_i)
        .other          _Z8multiplyPfS_i,@"STO_CUDA_ENTRY STV_DEFAULT"
_Z8multiplyPfS_i:
.text._Z8multiplyPfS_i:
[----:B------:R-:W-:Y:S01]  /*0000*/  LDC R1, c[0x0][0x37c] ;  /* 0x0000df00ff017b82 */ /* 0x000fe20000000800 */
[----:B------:R-:W0:Y:S07]  /*0010*/  S2R R7, SR_TID.X ;  /* 0x0000000000077919 */ /* 0x000e2e0000002100 */
[----:B------:R-:W0:Y:S01]  /*0020*/  S2UR UR4, SR_CTAID.X ;  /* 0x00000000000479c3 */ /* 0x000e220000002500 */
[----:B------:R-:W1:Y:S07]  /*0030*/  LDCU UR5, c[0x0][0x390] ;  /* 0x00007200ff0577ac */ /* 0x000e6e0008000800 */
[----:B------:R-:W0:Y:S02]  /*0040*/  LDC R0, c[0x0][0x360] ;  /* 0x0000d800ff007b82 */ /* 0x000e240000000800 */
[----:B0-----:R-:W-:-:S05]  /*0050*/  IMAD R7, R0, UR4, R7 ;  /* 0x0000000400077c24 */ /* 0x001fca000f8e0207 */
[----:B-1----:R-:W-:-:S13]  /*0060*/  ISETP.GE.AND P0, PT, R7, UR5, PT ;  /* 0x0000000507007c0c */ /* 0x002fda000bf06270 */
[----:B------:R-:W-:Y:S05]  /*0070*/  @P0 EXIT ;  /* 0x000000000000094d */ /* 0x000fea0003800000 */
[----:B------:R-:W0:Y:S01]  /*0080*/  LDC.64 R4, c[0x0][0x388] ;  /* 0x0000e200ff047b82 */ /* 0x000e220000000a00 */
[----:B------:R-:W1:Y:S07]  /*0090*/  LDCU.64 UR4, c[0x0][0x358] ;  /* 0x00006b00ff0477ac */ /* 0x000e6e0008000a00 */
[----:B------:R-:W2:Y:S01]  /*00a0*/  LDC.64 R2, c[0x0][0x380] ;  /* 0x0000e000ff027b82 */ /* 0x000ea20000000a00 */
[----:B0-----:R-:W-:-:S06]  /*00b0*/  IMAD.WIDE R4, R7, 0x4, R4 ;  /* 0x0000000407047825 */ /* 0x001fcc00078e0204 */
[----:B-1----:R-:W3:Y:S01]  /*00c0*/  LDG.E R5, desc[UR4][R4.64] ;  /* 0x0000000404057981 */ /* 0x002ee2000c1e1900 */
[----:B--2---:R-:W-:-:S05]  /*00d0*/  IMAD.WIDE R2, R7, 0x4, R2 ;  /* 0x0000000407027825 */ /* 0x004fca00078e0202 */
[----:B------:R-:W3:Y:S02]  /*00e0*/  LDG.E R0, desc[UR4][R2.64] ;  /* 0x0000000402007981 */ /* 0x000ee4000c1e1900 */
[----:B---3--:R-:W-:-:S05]  /*00f0*/  FMUL R7, R0, R5 ;  /* 0x0000000500077220 */ /* 0x008fca0000400000 */
[----:B------:R-:W-:Y:S01]  /*0100*/  STG.E desc[UR4][R2.64], R7 ;  /* 0x0000000702007986 */ /* 0x000fe2000c101904 */
[----:B------:R-:W-:Y:S05]  /*0110*/  EXIT ;  /* 0x000000000000794d */ /* 0x000fea0003800000 */
.L_x_0:
[----:B------:R-:W-:-:S00]  /*0120*/  BRA `(.L_x_0) ;  /* 0xfffffffc00fc7947 */ /* 0x000fc0000383ffff */
[----:B------:R-:W-:-:S00]  /*0130*/  NOP ;  /* 0x0000000000007918 */ /* 0x000fc00000000000 */
        /* <DEDUP_REMOVED lines=12> */
.L_x_1:


//--------------------- .nv.shared.reserved.0     --------------------------
	.section	.nv.shared.reserved.0,"aw",@nobits
	.weak		__nv_reservedSMEM_offset_0_alias
	.size		__nv_reservedSMEM_offset_0_alias, 0, 64
	.other		__nv_reservedSMEM_offset_0_alias,@"STO_CUDA_RESERVED_SHARED STV_DEFAULT"
__nv_reservedSMEM_offset_0_alias:
	.zero		0
	.zero		64


//--------------------- .nv.constant0._Z8multiplyPfS_i --------------------------
	.section	.nv.constant0._Z8multiplyPfS_i,"a",@progbits
	.sectionflags	@""
	.align	4
.nv.constant0._Z8multiplyPfS_i:
	.zero		916


//--------------------- SYMBOLS --------------------------

	.type		.nv.reservedSmem.offset0,@object
	.size		.nv.reservedSmem.offset0,0x4
